//
// Generated by NVIDIA NVVM Compiler
//
// Compiler Build ID: CL-36424714
// Cuda compilation tools, release 13.0, V13.0.88
// Based on NVVM 20.0.0
//

.version 9.0
.target sm_100
.address_size 64

	// .globl	_Z6kernalPfS_ii
.extern .shared .align 16 .b8 sm[];

.visible .entry _Z6kernalPfS_ii(
	.param .u64 .ptr .align 1 _Z6kernalPfS_ii_param_0,
	.param .u64 .ptr .align 1 _Z6kernalPfS_ii_param_1,
	.param .u32 _Z6kernalPfS_ii_param_2,
	.param .u32 _Z6kernalPfS_ii_param_3
)
{
	.reg .pred 	%p<29>;
	.reg .b32 	%r<119>;
	.reg .b32 	%f<78>;
	.reg .b64 	%rd<50>;
	.reg .b64 	%fd<7>;

	ld.param.u64 	%rd9, [_Z6kernalPfS_ii_param_1];
	ld.param.u32 	%r49, [_Z6kernalPfS_ii_param_2];
	cvta.to.global.u64 	%rd1, %rd9;
	mov.u32 	%r1, %tid.x;
	add.s32 	%r2, %r1, 1;
	mov.u32 	%r3, %tid.y;
	add.s32 	%r4, %r3, 1;
	mov.u32 	%r50, %ctaid.x;
	mov.u32 	%r5, %ntid.x;
	mul.lo.s32 	%r6, %r50, %r5;
	add.s32 	%r7, %r2, %r6;
	mov.u32 	%r51, %ctaid.y;
	mov.u32 	%r8, %ntid.y;
	mul.lo.s32 	%r9, %r51, %r8;
	add.s32 	%r52, %r4, %r9;
	add.s32 	%r53, %r49, -1;
	max.s32 	%r54, %r7, %r52;
	setp.ge.s32 	%p3, %r54, %r53;
	@%p3 bra 	$L__BB0_40;
	mul.lo.s32 	%r11, %r49, %r52;
	add.s32 	%r12, %r11, %r7;
	mul.wide.s32 	%rd10, %r12, 4;
	add.s64 	%rd2, %rd1, %rd10;
	ld.global.f32 	%f72, [%rd2];
	mul.lo.s32 	%r13, %r49, %r49;
	mul.wide.s32 	%rd3, %r13, 4;
	add.s64 	%rd4, %rd2, %rd3;
	ld.global.f32 	%f28, [%rd4];
	add.s32 	%r14, %r5, 2;
	mul.lo.s32 	%r55, %r4, %r14;
	add.s32 	%r56, %r55, %r1;
	shl.b32 	%r57, %r56, 2;
	mov.u32 	%r58, sm;
	add.s32 	%r15, %r58, %r57;
	st.shared.f32 	[%r15+4], %f28;
	setp.ne.s32 	%p4, %r1, 0;
	shl.b32 	%r59, %r55, 2;
	add.s32 	%r16, %r58, %r59;
	@%p4 bra 	$L__BB0_3;
	add.s32 	%r60, %r11, %r6;
	add.s32 	%r61, %r60, %r13;
	mul.wide.s32 	%rd11, %r61, 4;
	add.s64 	%rd12, %rd1, %rd11;
	ld.global.f32 	%f29, [%rd12];
	st.shared.f32 	[%r16], %f29;
$L__BB0_3:
	setp.eq.s32 	%p5, %r2, %r5;
	add.s32 	%r17, %r49, -2;
	setp.eq.s32 	%p6, %r7, %r17;
	or.pred  	%p1, %p5, %p6;
	not.pred 	%p7, %p1;
	@%p7 bra 	$L__BB0_5;
	ld.global.f32 	%f30, [%rd4+4];
	st.shared.f32 	[%r15+8], %f30;
$L__BB0_5:
	setp.ne.s32 	%p8, %r3, 0;
	shl.b32 	%r62, %r1, 2;
	add.s32 	%r18, %r58, %r62;
	@%p8 bra 	$L__BB0_7;
	mad.lo.s32 	%r64, %r49, %r9, %r7;
	add.s32 	%r65, %r64, %r13;
	mul.wide.s32 	%rd13, %r65, 4;
	add.s64 	%rd14, %rd1, %rd13;
	ld.global.f32 	%f31, [%rd14];
	st.shared.f32 	[%r18+4], %f31;
$L__BB0_7:
	setp.eq.s32 	%p9, %r4, %r8;
	setp.eq.s32 	%p10, %r52, %r17;
	or.pred  	%p2, %p9, %p10;
	shl.b32 	%r66, %r14, 2;
	add.s32 	%r19, %r15, %r66;
	not.pred 	%p11, %p2;
	@%p11 bra 	$L__BB0_9;
	mul.wide.s32 	%rd15, %r49, 4;
	add.s64 	%rd16, %rd4, %rd15;
	ld.global.f32 	%f32, [%rd16];
	st.shared.f32 	[%r19+4], %f32;
$L__BB0_9:
	ld.param.u32 	%r106, [_Z6kernalPfS_ii_param_3];
	bar.sync 	0;
	ld.shared.f32 	%f71, [%r15+4];
	ld.shared.f32 	%f70, [%r15];
	ld.shared.f32 	%f69, [%r15+8];
	mul.lo.s32 	%r67, %r3, %r14;
	shl.b32 	%r68, %r67, 2;
	add.s32 	%r20, %r18, %r68;
	ld.shared.f32 	%f68, [%r20+4];
	ld.shared.f32 	%f67, [%r19+4];
	bar.sync 	0;
	setp.lt.s32 	%p12, %r106, 3;
	@%p12 bra 	$L__BB0_40;
	ld.param.u32 	%r107, [_Z6kernalPfS_ii_param_3];
	setp.eq.s32 	%p13, %r107, 3;
	mov.b32 	%r118, 2;
	@%p13 bra 	$L__BB0_30;
	ld.param.u32 	%r108, [_Z6kernalPfS_ii_param_3];
	and.b32  	%r71, %r108, 2147483646;
	neg.s32 	%r117, %r71;
	shl.b32 	%r115, %r13, 1;
	add.s32 	%r72, %r1, %r6;
	add.s32 	%r73, %r3, %r9;
	add.s32 	%r74, %r73, %r49;
	mad.lo.s32 	%r75, %r49, %r74, %r49;
	add.s32 	%r114, %r72, %r75;
	mul.lo.s32 	%r76, %r49, 3;
	add.s32 	%r77, %r73, %r76;
	mad.lo.s32 	%r78, %r49, %r77, %r49;
	add.s32 	%r113, %r6, %r78;
	add.s32 	%r79, %r9, %r76;
	mad.lo.s32 	%r112, %r49, %r79, %r72;
	shl.b32 	%r80, %r49, 1;
	add.s32 	%r81, %r9, %r80;
	mad.lo.s32 	%r111, %r49, %r81, %r72;
	add.s32 	%r82, %r73, %r80;
	mad.lo.s32 	%r83, %r49, %r82, %r49;
	add.s32 	%r110, %r6, %r83;
	mov.b32 	%r116, 0;
	mul.wide.s32 	%rd22, %r49, 4;
$L__BB0_12:
	.pragma "nounroll";
	mul.wide.s32 	%rd17, %r115, 4;
	add.s64 	%rd5, %rd2, %rd17;
	ld.global.f32 	%f33, [%rd5];
	st.shared.f32 	[%r15+4], %f33;
	@%p4 bra 	$L__BB0_14;
	mul.wide.s32 	%rd18, %r110, 4;
	add.s64 	%rd19, %rd1, %rd18;
	ld.global.f32 	%f34, [%rd19];
	st.shared.f32 	[%r16], %f34;
$L__BB0_14:
	@%p7 bra 	$L__BB0_16;
	ld.global.f32 	%f35, [%rd5+4];
	st.shared.f32 	[%r15+8], %f35;
$L__BB0_16:
	setp.ne.s32 	%p16, %r3, 0;
	@%p16 bra 	$L__BB0_18;
	add.s32 	%r84, %r111, 1;
	mul.wide.s32 	%rd20, %r84, 4;
	add.s64 	%rd21, %rd1, %rd20;
	ld.global.f32 	%f36, [%rd21];
	shl.b32 	%r85, %r1, 2;
	mov.u32 	%r86, sm;
	add.s32 	%r87, %r86, %r85;
	st.shared.f32 	[%r87+4], %f36;
$L__BB0_18:
	@%p11 bra 	$L__BB0_20;
	add.s64 	%rd23, %rd5, %rd22;
	ld.global.f32 	%f37, [%rd23];
	st.shared.f32 	[%r19+4], %f37;
$L__BB0_20:
	ld.param.u64 	%rd47, [_Z6kernalPfS_ii_param_0];
	setp.ne.s32 	%p18, %r1, 0;
	bar.sync 	0;
	ld.shared.f32 	%f13, [%r15+4];
	add.f32 	%f38, %f72, %f13;
	add.f32 	%f39, %f70, %f38;
	add.f32 	%f40, %f69, %f39;
	add.f32 	%f41, %f68, %f40;
	add.f32 	%f42, %f67, %f41;
	cvt.f64.f32 	%fd1, %f42;
	mul.f64 	%fd2, %fd1, 0d3FE999999999999A;
	cvt.rn.f32.f64 	%f43, %fd2;
	add.s32 	%r88, %r114, 1;
	cvta.to.global.u64 	%rd24, %rd47;
	mul.wide.s32 	%rd25, %r88, 4;
	add.s64 	%rd26, %rd24, %rd25;
	st.global.f32 	[%rd26], %f43;
	ld.shared.f32 	%f14, [%r15];
	ld.shared.f32 	%f15, [%r15+8];
	ld.shared.f32 	%f16, [%r20+4];
	ld.shared.f32 	%f17, [%r19+4];
	bar.sync 	0;
	add.s64 	%rd6, %rd5, %rd3;
	ld.global.f32 	%f44, [%rd6];
	st.shared.f32 	[%r15+4], %f44;
	@%p18 bra 	$L__BB0_22;
	mul.wide.s32 	%rd27, %r113, 4;
	add.s64 	%rd28, %rd1, %rd27;
	ld.global.f32 	%f45, [%rd28];
	st.shared.f32 	[%r16], %f45;
$L__BB0_22:
	@%p7 bra 	$L__BB0_24;
	ld.global.f32 	%f46, [%rd6+4];
	st.shared.f32 	[%r15+8], %f46;
$L__BB0_24:
	@%p16 bra 	$L__BB0_26;
	add.s32 	%r89, %r112, 1;
	mul.wide.s32 	%rd29, %r89, 4;
	add.s64 	%rd30, %rd1, %rd29;
	ld.global.f32 	%f47, [%rd30];
	shl.b32 	%r90, %r1, 2;
	mov.u32 	%r91, sm;
	add.s32 	%r92, %r91, %r90;
	st.shared.f32 	[%r92+4], %f47;
$L__BB0_26:
	@%p11 bra 	$L__BB0_28;
	add.s64 	%rd32, %rd6, %rd22;
	ld.global.f32 	%f48, [%rd32];
	st.shared.f32 	[%r19+4], %f48;
$L__BB0_28:
	ld.param.u64 	%rd48, [_Z6kernalPfS_ii_param_0];
	bar.sync 	0;
	ld.shared.f32 	%f18, [%r15+4];
	add.f32 	%f49, %f71, %f18;
	add.f32 	%f50, %f14, %f49;
	add.f32 	%f51, %f15, %f50;
	add.f32 	%f52, %f16, %f51;
	add.f32 	%f53, %f17, %f52;
	cvt.f64.f32 	%fd3, %f53;
	mul.f64 	%fd4, %fd3, 0d3FE999999999999A;
	cvt.rn.f32.f64 	%f54, %fd4;
	cvta.to.global.u64 	%rd33, %rd48;
	add.s32 	%r93, %r114, 1;
	mul.wide.s32 	%rd34, %r93, 4;
	add.s64 	%rd35, %rd33, %rd34;
	add.s64 	%rd36, %rd35, %rd3;
	st.global.f32 	[%rd36], %f54;
	ld.shared.f32 	%f70, [%r15];
	ld.shared.f32 	%f69, [%r15+8];
	ld.shared.f32 	%f68, [%r20+4];
	ld.shared.f32 	%f67, [%r19+4];
	bar.sync 	0;
	add.s32 	%r117, %r117, 2;
	add.s32 	%r116, %r116, 2;
	shl.b32 	%r94, %r13, 1;
	add.s32 	%r115, %r115, %r94;
	add.s32 	%r114, %r114, %r94;
	add.s32 	%r113, %r113, %r94;
	add.s32 	%r112, %r112, %r94;
	add.s32 	%r111, %r111, %r94;
	add.s32 	%r110, %r110, %r94;
	setp.ne.s32 	%p22, %r117, -2;
	mov.f32 	%f71, %f18;
	mov.f32 	%f72, %f13;
	@%p22 bra 	$L__BB0_12;
	add.s32 	%r118, %r116, 2;
	mov.f32 	%f72, %f13;
$L__BB0_30:
	ld.param.u32 	%r109, [_Z6kernalPfS_ii_param_3];
	and.b32  	%r95, %r109, 1;
	setp.eq.b32 	%p23, %r95, 1;
	not.pred 	%p24, %p23;
	@%p24 bra 	$L__BB0_40;
	setp.ne.s32 	%p25, %r1, 0;
	mul.lo.s32 	%r46, %r13, %r118;
	mul.wide.s32 	%rd37, %r46, 4;
	add.s64 	%rd7, %rd2, %rd37;
	ld.global.f32 	%f55, [%rd7];
	st.shared.f32 	[%r15+4], %f55;
	@%p25 bra 	$L__BB0_33;
	add.s32 	%r96, %r11, %r6;
	add.s32 	%r97, %r96, %r46;
	mul.wide.s32 	%rd38, %r97, 4;
	add.s64 	%rd39, %rd1, %rd38;
	ld.global.f32 	%f56, [%rd39];
	st.shared.f32 	[%r16], %f56;
$L__BB0_33:
	@%p7 bra 	$L__BB0_35;
	ld.global.f32 	%f57, [%rd7+4];
	st.shared.f32 	[%r15+8], %f57;
$L__BB0_35:
	setp.ne.s32 	%p27, %r3, 0;
	@%p27 bra 	$L__BB0_37;
	mad.lo.s32 	%r98, %r49, %r9, %r7;
	add.s32 	%r99, %r98, %r46;
	mul.wide.s32 	%rd40, %r99, 4;
	add.s64 	%rd41, %rd1, %rd40;
	ld.global.f32 	%f58, [%rd41];
	mov.u32 	%r100, %tid.x;
	shl.b32 	%r101, %r100, 2;
	mov.u32 	%r102, sm;
	add.s32 	%r103, %r102, %r101;
	st.shared.f32 	[%r103+4], %f58;
$L__BB0_37:
	@%p11 bra 	$L__BB0_39;
	mul.wide.s32 	%rd42, %r49, 4;
	add.s64 	%rd43, %rd7, %rd42;
	ld.global.f32 	%f59, [%rd43];
	st.shared.f32 	[%r19+4], %f59;
$L__BB0_39:
	ld.param.u64 	%rd49, [_Z6kernalPfS_ii_param_0];
	bar.sync 	0;
	ld.shared.f32 	%f60, [%r15+4];
	add.f32 	%f61, %f72, %f60;
	add.f32 	%f62, %f70, %f61;
	add.f32 	%f63, %f69, %f62;
	add.f32 	%f64, %f68, %f63;
	add.f32 	%f65, %f67, %f64;
	cvt.f64.f32 	%fd5, %f65;
	mul.f64 	%fd6, %fd5, 0d3FE999999999999A;
	cvt.rn.f32.f64 	%f66, %fd6;
	sub.s32 	%r104, %r46, %r13;
	add.s32 	%r105, %r104, %r12;
	cvta.to.global.u64 	%rd44, %rd49;
	mul.wide.s32 	%rd45, %r105, 4;
	add.s64 	%rd46, %rd44, %rd45;
	st.global.f32 	[%rd46], %f66;
	bar.sync 	0;
$L__BB0_40:
	ret;

}


// ===== COMPILED SASS (sm_100) =====

	.target	sm_100

	.elftype	@"ET_EXEC"


//--------------------- .note.nv.tkinfo           --------------------------
	.section	.note.nv.tkinfo,"",@"SHT_NOTE"
	.sectionflags	@"SHF_NOTE_NV_TKINFO"
	.tkinfo
        /*0018*/ 	.word	0x00000002
        /*0030*/ 	.string	""
        /*0030*/ 	.string	"ptxas"
        /*0030*/ 	.string	"Cuda compilation tools, release 13.0, V13.0.88"
        /*0030*/ 	.string	"Build cuda_13.0.r13.0/compiler.36424714_0"
        /*0030*/ 	.string	"-arch sm_100 -m 64 "



//--------------------- .note.nv.cuinfo           --------------------------
	.section	.note.nv.cuinfo,"",@"SHT_NOTE"
	.sectionflags	@"SHF_NOTE_NV_CUINFO"
        /*0018*/ 	.short	0x0002
        /*001a*/ 	.short	0x0064
        /*001c*/ 	.short	0x0082
	.zero		2


//--------------------- .nv.info                  --------------------------
	.section	.nv.info,"",@"SHT_CUDA_INFO"
	.align	4


	//----- nvinfo : EIATTR_REGCOUNT
	.align		4
        /*0000*/ 	.byte	0x04, 0x2f
        /*0002*/ 	.short	(.L_1 - .L_0)
	.align		4
.L_0:
        /*0004*/ 	.word	index@(_Z6kernalPfS_ii)
        /*0008*/ 	.word	0x00000028


	//----- nvinfo : EIATTR_FRAME_SIZE
	.align		4
.L_1:
        /*000c*/ 	.byte	0x04, 0x11
        /*000e*/ 	.short	(.L_3 - .L_2)
	.align		4
.L_2:
        /*0010*/ 	.word	index@(_Z6kernalPfS_ii)
        /*0014*/ 	.word	0x00000000


	//----- nvinfo : EIATTR_MIN_STACK_SIZE
	.align		4
.L_3:
        /*0018*/ 	.byte	0x04, 0x12
        /*001a*/ 	.short	(.L_5 - .L_4)
	.align		4
.L_4:
        /*001c*/ 	.word	index@(_Z6kernalPfS_ii)
        /*0020*/ 	.word	0x00000000
.L_5:


//--------------------- .nv.compat                --------------------------
	.section	.nv.compat,"",@"SHT_CUDA_COMPAT_INFO"
	.align	4
        /*0000*/ 	.byte	0x02, 0x09, 0x00, 0x00, 0x02, 0x02, 0x01, 0x00, 0x02, 0x05, 0x05, 0x00, 0x03, 0x07, 0x01, 0x01
        /*0010*/ 	.byte	0x02, 0x03, 0x00, 0x00, 0x02, 0x06, 0x01, 0x00, 0x04, 0x0b, 0x08, 0x00, 0x01, 0x00, 0x00, 0x00
        /*0020*/ 	.byte	0x00, 0x00, 0x00, 0x00


//--------------------- .nv.info._Z6kernalPfS_ii  --------------------------
	.section	.nv.info._Z6kernalPfS_ii,"",@"SHT_CUDA_INFO"
	.sectionflags	@""
	.align	4


	//----- nvinfo : EIATTR_CUDA_API_VERSION
	.align		4
        /*0000*/ 	.byte	0x04, 0x37
        /*0002*/ 	.short	(.L_7 - .L_6)
.L_6:
        /*0004*/ 	.word	0x00000082


	//----- nvinfo : EIATTR_KPARAM_INFO
	.align		4
.L_7:
        /*0008*/ 	.byte	0x04, 0x17
        /*000a*/ 	.short	(.L_9 - .L_8)
.L_8:
        /*000c*/ 	.word	0x00000000
        /*0010*/ 	.short	0x0003
        /*0012*/ 	.short	0x0014
        /*0014*/ 	.byte	0x00, 0xf0, 0x11, 0x00


	//----- nvinfo : EIATTR_KPARAM_INFO
	.align		4
.L_9:
        /*0018*/ 	.byte	0x04, 0x17
        /*001a*/ 	.short	(.L_11 - .L_10)
.L_10:
        /*001c*/ 	.word	0x00000000
        /*0020*/ 	.short	0x0002
        /*0022*/ 	.short	0x0010
        /*0024*/ 	.byte	0x00, 0xf0, 0x11, 0x00


	//----- nvinfo : EIATTR_KPARAM_INFO
	.align		4
.L_11:
        /*0028*/ 	.byte	0x04, 0x17
        /*002a*/ 	.short	(.L_13 - .L_12)
.L_12:
        /*002c*/ 	.word	0x00000000
        /*0030*/ 	.short	0x0001
        /*0032*/ 	.short	0x0008
        /*0034*/ 	.byte	0x00, 0xf5, 0x21, 0x00


	//----- nvinfo : EIATTR_KPARAM_INFO
	.align		4
.L_13:
        /*0038*/ 	.byte	0x04, 0x17
        /*003a*/ 	.short	(.L_15 - .L_14)
.L_14:
        /*003c*/ 	.word	0x00000000
        /*0040*/ 	.short	0x0000
        /*0042*/ 	.short	0x0000
        /*0044*/ 	.byte	0x00, 0xf5, 0x21, 0x00


	//----- nvinfo : EIATTR_SPARSE_MMA_MASK
	.align		4
.L_15:
        /*0048*/ 	.byte	0x03, 0x50
        /*004a*/ 	.short	0x0000


	//----- nvinfo : EIATTR_MAXREG_COUNT
	.align		4
        /*004c*/ 	.byte	0x03, 0x1b
        /*004e*/ 	.short	0x00ff


	//----- nvinfo : EIATTR_NUM_BARRIERS
	.align		4
        /*0050*/ 	.byte	0x02, 0x4c
        /*0052*/ 	.byte	0x01
	.zero		1


	//----- nvinfo : EIATTR_MERCURY_ISA_VERSION
	.align		4
        /*0054*/ 	.byte	0x03, 0x5f
        /*0056*/ 	.short	0x0101


	//----- nvinfo : EIATTR_VRC_CTA_INIT_COUNT
	.align		4
        /*0058*/ 	.byte	0x02, 0x4a
	.zero		1
	.zero		1


	//----- nvinfo : EIATTR_EXIT_INSTR_OFFSETS
	.align		4
        /*005c*/ 	.byte	0x04, 0x1c
        /*005e*/ 	.short	(.L_17 - .L_16)


	//   ....[0]....
.L_16:
        /*0060*/ 	.word	0x00000110


	//   ....[1]....
        /*0064*/ 	.word	0x00000460


	//   ....[2]....
        /*0068*/ 	.word	0x00000c60


	//   ....[3]....
        /*006c*/ 	.word	0x00000f80


	//----- nvinfo : EIATTR_CBANK_PARAM_SIZE
	.align		4
.L_17:
        /*0070*/ 	.byte	0x03, 0x19
        /*0072*/ 	.short	0x0018


	//----- nvinfo : EIATTR_PARAM_CBANK
	.align		4
        /*0074*/ 	.byte	0x04, 0x0a
        /*0076*/ 	.short	(.L_19 - .L_18)
	.align		4
.L_18:
        /*0078*/ 	.word	index@(.nv.constant0._Z6kernalPfS_ii)
        /*007c*/ 	.short	0x0380
        /*007e*/ 	.short	0x0018


	//----- nvinfo : EIATTR_SW_WAR
	.align		4
.L_19:
        /*0080*/ 	.byte	0x04, 0x36
        /*0082*/ 	.short	(.L_21 - .L_20)
.L_20:
        /*0084*/ 	.word	0x00000008
.L_21:


//--------------------- .nv.callgraph             --------------------------
	.section	.nv.callgraph,"",@"SHT_CUDA_CALLGRAPH"
	.align	4
	.sectionentsize	8
	.align		4
        /*0000*/ 	.word	0x00000000
	.align		4
        /*0004*/ 	.word	0xffffffff
	.align		4
        /*0008*/ 	.word	0x00000000
	.align		4
        /*000c*/ 	.word	0xfffffffe
	.align		4
        /*0010*/ 	.word	0x00000000
	.align		4
        /*0014*/ 	.word	0xfffffffd
	.align		4
        /*0018*/ 	.word	0x00000000
	.align		4
        /*001c*/ 	.word	0xfffffffc


//--------------------- .text._Z6kernalPfS_ii     --------------------------
	.section	.text._Z6kernalPfS_ii,"ax",@progbits
	.align	128
        .global         _Z6kernalPfS_ii
        .type           _Z6kernalPfS_ii,@function
        .size           _Z6kernalPfS_ii,(.L_x_3 - _Z6kernalPfS_ii)
        .other          _Z6kernalPfS_ii,@"STO_CUDA_ENTRY STV_DEFAULT"
_Z6kernalPfS_ii:
.text._Z6kernalPfS_ii:
[----:B------:R-:W-:Y:S01]  /*0000*/  LDC R1, c[0x0][0x37c] ;  /* 0x0000df00ff017b82 */ /* 0x000fe20000000800 */
[----:B------:R-:W0:Y:S07]  /*0010*/  S2R R0, SR_TID.X ;  /* 0x0000000000007919 */ /* 0x000e2e0000002100 */
[----:B------:R-:W1:Y:S01]  /*0020*/  LDC R13, c[0x0][0x360] ;  /* 0x0000d800ff0d7b82 */ /* 0x000e620000000800 */
[----:B------:R-:W2:Y:S07]  /*0030*/  S2R R2, SR_TID.Y ;  /* 0x0000000000027919 */ /* 0x000eae0000002200 */
[----:B------:R-:W1:Y:S08]  /*0040*/  S2UR UR4, SR_CTAID.X ;  /* 0x00000000000479c3 */ /* 0x000e700000002500 */
[----:B------:R-:W3:Y:S08]  /*0050*/  S2UR UR5, SR_CTAID.Y ;  /* 0x00000000000579c3 */ /* 0x000ef00000002600 */
[----:B------:R-:W3:Y:S01]  /*0060*/  LDC R15, c[0x0][0x364] ;  /* 0x0000d900ff0f7b82 */ /* 0x000ee20000000800 */
[----:B0-----:R-:W-:-:S07]  /*0070*/  IADD3 R10, PT, PT, R0, 0x1, RZ ;  /* 0x00000001000a7810 */ /* 0x001fce0007ffe0ff */
[----:B------:R-:W0:Y:S01]  /*0080*/  LDC R12, c[0x0][0x390] ;  /* 0x0000e400ff0c7b82 */ /* 0x000e220000000800 */
[----:B-1----:R-:W-:Y:S01]  /*0090*/  IMAD R3, R13, UR4, RZ ;  /* 0x000000040d037c24 */ /* 0x002fe2000f8e02ff */
[----:B--2---:R-:W-:-:S04]  /*00a0*/  IADD3 R16, PT, PT, R2, 0x1, RZ ;  /* 0x0000000102107810 */ /* 0x004fc80007ffe0ff */
[----:B------:R-:W-:Y:S01]  /*00b0*/  IADD3 R4, PT, PT, R10, R3, RZ ;  /* 0x000000030a047210 */ /* 0x000fe20007ffe0ff */
[----:B---3--:R-:W-:-:S05]  /*00c0*/  IMAD R5, R15, UR5, RZ ;  /* 0x000000050f057c24 */ /* 0x008fca000f8e02ff */
[----:B------:R-:W-:Y:S01]  /*00d0*/  IADD3 R11, PT, PT, R16, R5, RZ ;  /* 0x00000005100b7210 */ /* 0x000fe20007ffe0ff */
[----:B0-----:R-:W-:-:S03]  /*00e0*/  VIADD R6, R12, 0xffffffff ;  /* 0xffffffff0c067836 */ /* 0x001fc60000000000 */
[----:B------:R-:W-:-:S04]  /*00f0*/  VIMNMX R7, PT, PT, R4, R11, !PT ;  /* 0x0000000b04077248 */ /* 0x000fc80007fe0100 */
[----:B------:R-:W-:-:S13]  /*0100*/  ISETP.GE.AND P0, PT, R7, R6, PT ;  /* 0x000000060700720c */ /* 0x000fda0003f06270 */
[----:B------:R-:W-:Y:S05]  /*0110*/  @P0 EXIT ;  /* 0x000000000000094d */ /* 0x000fea0003800000 */
[----:B------:R-:W0:Y:S01]  /*0120*/  LDC.64 R8, c[0x0][0x388] ;  /* 0x0000e200ff087b82 */ /* 0x000e220000000a00 */
[----:B------:R-:W-:Y:S01]  /*0130*/  ISETP.NE.AND P2, PT, R0, RZ, PT ;  /* 0x000000ff0000720c */ /* 0x000fe20003f45270 */
[----:B------:R-:W1:Y:S01]  /*0140*/  LDCU.64 UR6, c[0x0][0x358] ;  /* 0x00006b00ff0677ac */ /* 0x000e620008000a00 */
[----:B------:R-:W-:Y:S01]  /*0150*/  ISETP.NE.AND P3, PT, R2, RZ, PT ;  /* 0x000000ff0200720c */ /* 0x000fe20003f65270 */
[----:B------:R-:W-:Y:S01]  /*0160*/  IMAD R6, R11, R12, R4 ;  /* 0x0000000c0b067224 */ /* 0x000fe200078e0204 */
[----:B------:R-:W-:-:S04]  /*0170*/  IADD3 R7, PT, PT, R12, -0x2, RZ ;  /* 0xfffffffe0c077810 */ /* 0x000fc80007ffe0ff */
[CC--:B------:R-:W-:Y:S02]  /*0180*/  ISETP.NE.AND P0, PT, R11.reuse, R7.reuse, PT ;  /* 0x000000070b00720c */ /* 0x0c0fe40003f05270 */
[----:B------:R-:W-:Y:S01]  /*0190*/  ISETP.NE.AND P1, PT, R4, R7, PT ;  /* 0x000000070400720c */ /* 0x000fe20003f25270 */
[-C--:B------:R-:W-:Y:S01]  /*01a0*/  IMAD R7, R12, R12.reuse, RZ ;  /* 0x0000000c0c077224 */ /* 0x080fe200078e02ff */
[----:B------:R-:W-:Y:S01]  /*01b0*/  ISETP.EQ.OR P0, PT, R16, R15, !P0 ;  /* 0x0000000f1000720c */ /* 0x000fe20004702670 */
[-C--:B------:R-:W-:Y:S01]  /*01c0*/  @!P2 IMAD R14, R11, R12.reuse, R3 ;  /* 0x0000000c0b0ea224 */ /* 0x080fe200078e0203 */
[----:B------:R-:W-:Y:S01]  /*01d0*/  ISETP.EQ.OR P1, PT, R10, R13, !P1 ;  /* 0x0000000d0a00720c */ /* 0x000fe20004f22670 */
[----:B------:R-:W-:-:S03]  /*01e0*/  @!P3 IMAD R20, R5, R12, R4 ;  /* 0x0000000c0514b224 */ /* 0x000fc600078e0204 */
[C---:B------:R-:W-:Y:S02]  /*01f0*/  @!P2 IADD3 R21, PT, PT, R7.reuse, R14, RZ ;  /* 0x0000000e0715a210 */ /* 0x040fe40007ffe0ff */
[----:B------:R-:W-:Y:S01]  /*0200*/  @!P3 IADD3 R23, PT, PT, R7, R20, RZ ;  /* 0x000000140717b210 */ /* 0x000fe20007ffe0ff */
[----:B0-----:R-:W-:-:S04]  /*0210*/  IMAD.WIDE R18, R6, 0x4, R8 ;  /* 0x0000000406127825 */ /* 0x001fc800078e0208 */
[----:B------:R-:W-:Y:S01]  /*0220*/  @!P2 IMAD.WIDE R20, R21, 0x4, R8 ;  /* 0x000000041514a825 */ /* 0x000fe200078e0208 */
[----:B------:R-:W0:Y:S01]  /*0230*/  S2UR UR5, SR_CgaCtaId ;  /* 0x00000000000579c3 */ /* 0x000e220000008800 */
[----:B------:R-:W-:Y:S01]  /*0240*/  IADD3 R13, PT, PT, R13, 0x2, RZ ;  /* 0x000000020d0d7810 */ /* 0x000fe20007ffe0ff */
[----:B------:R-:W-:Y:S01]  /*0250*/  UMOV UR4, 0x400 ;  /* 0x0000040000047882 */ /* 0x000fe20000000000 */
[----:B------:R-:W-:Y:S01]  /*0260*/  IMAD.WIDE R10, R7, 0x4, R18 ;  /* 0x00000004070a7825 */ /* 0x000fe200078e0212 */
[----:B-1----:R-:W5:Y:S03]  /*0270*/  LDG.E R17, desc[UR6][R18.64] ;  /* 0x0000000612117981 */ /* 0x002f66000c1e1900 */
[----:B------:R-:W-:Y:S01]  /*0280*/  @!P3 IMAD.WIDE R22, R23, 0x4, R8 ;  /* 0x000000041716b825 */ /* 0x000fe200078e0208 */
[----:B------:R-:W2:Y:S03]  /*0290*/  LDG.E R25, desc[UR6][R10.64] ;  /* 0x000000060a197981 */ /* 0x000ea6000c1e1900 */
[----:B------:R-:W-:Y:S01]  /*02a0*/  @P0 IMAD.WIDE R14, R12, 0x4, R10 ;  /* 0x000000040c0e0825 */ /* 0x000fe200078e020a */
[----:B------:R-:W3:Y:S04]  /*02b0*/  @!P2 LDG.E R20, desc[UR6][R20.64] ;  /* 0x000000061414a981 */ /* 0x000ee8000c1e1900 */
[----:B------:R-:W4:Y:S04]  /*02c0*/  @P1 LDG.E R27, desc[UR6][R10.64+0x4] ;  /* 0x000004060a1b1981 */ /* 0x000f28000c1e1900 */
[----:B------:R-:W4:Y:S04]  /*02d0*/  @!P3 LDG.E R22, desc[UR6][R22.64] ;  /* 0x000000061616b981 */ /* 0x000f28000c1e1900 */
[----:B------:R1:W4:Y:S01]  /*02e0*/  @P0 LDG.E R29, desc[UR6][R14.64] ;  /* 0x000000060e1d0981 */ /* 0x000322000c1e1900 */
[----:B------:R-:W-:Y:S01]  /*02f0*/  IMAD R9, R16, R13, RZ ;  /* 0x0000000d10097224 */ /* 0x000fe200078e02ff */
[----:B0-----:R-:W-:-:S03]  /*0300*/  ULEA UR4, UR5, UR4, 0x18 ;  /* 0x0000000405047291 */ /* 0x001fc6000f8ec0ff */
[----:B------:R-:W-:-:S03]  /*0310*/  IMAD.IADD R8, R9, 0x1, R0 ;  /* 0x0000000109087824 */ /* 0x000fc600078e0200 */
[----:B------:R-:W-:Y:S02]  /*0320*/  LEA R9, R9, UR4, 0x2 ;  /* 0x0000000409097c11 */ /* 0x000fe4000f8e10ff */
[----:B------:R-:W-:Y:S02]  /*0330*/  LEA R8, R8, UR4, 0x2 ;  /* 0x0000000408087c11 */ /* 0x000fe4000f8e10ff */
[----:B-1----:R-:W-:Y:S02]  /*0340*/  LEA R15, R0, UR4, 0x2 ;  /* 0x00000004000f7c11 */ /* 0x002fe4000f8e10ff */
[C---:B------:R-:W-:Y:S01]  /*0350*/  LEA R10, R13.reuse, R8, 0x2 ;  /* 0x000000080d0a7211 */ /* 0x040fe200078e10ff */
[----:B------:R-:W-:-:S05]  /*0360*/  IMAD R14, R13, R2, RZ ;  /* 0x000000020d0e7224 */ /* 0x000fca00078e02ff */
[----:B------:R-:W-:Y:S02]  /*0370*/  LEA R11, R14, R15, 0x2 ;  /* 0x0000000f0e0b7211 */ /* 0x000fe400078e10ff */
[----:B------:R-:W0:Y:S02]  /*0380*/  LDC R14, c[0x0][0x394] ;  /* 0x0000e500ff0e7b82 */ /* 0x000e240000000800 */
[----:B0-----:R-:W-:Y:S01]  /*0390*/  ISETP.GE.AND P4, PT, R14, 0x3, PT ;  /* 0x000000030e00780c */ /* 0x001fe20003f86270 */
[----:B--2---:R0:W-:Y:S04]  /*03a0*/  STS [R8+0x4], R25 ;  /* 0x0000041908007388 */ /* 0x0041e80000000800 */
[----:B---3--:R0:W-:Y:S04]  /*03b0*/  @!P2 STS [R9], R20 ;  /* 0x000000140900a388 */ /* 0x0081e80000000800 */
[----:B----4-:R0:W-:Y:S04]  /*03c0*/  @P1 STS [R8+0x8], R27 ;  /* 0x0000081b08001388 */ /* 0x0101e80000000800 */
[----:B------:R0:W-:Y:S04]  /*03d0*/  @!P3 STS [R15+0x4], R22 ;  /* 0x000004160f00b388 */ /* 0x0001e80000000800 */
[----:B------:R0:W-:Y:S01]  /*03e0*/  @P0 STS [R10+0x4], R29 ;  /* 0x0000041d0a000388 */ /* 0x0001e20000000800 */
[----:B------:R-:W-:Y:S06]  /*03f0*/  BAR.SYNC.DEFER_BLOCKING 0x0 ;  /* 0x0000000000007b1d */ /* 0x000fec0000010000 */
[----:B------:R0:W1:Y:S04]  /*0400*/  LDS R30, [R8] ;  /* 0x00000000081e7984 */ /* 0x0000680000000800 */
[----:B------:R0:W2:Y:S04]  /*0410*/  LDS R16, [R8+0x8] ;  /* 0x0000080008107984 */ /* 0x0000a80000000800 */
[----:B------:R0:W3:Y:S04]  /*0420*/  LDS R21, [R11+0x4] ;  /* 0x000004000b157984 */ /* 0x0000e80000000800 */
[----:B------:R0:W4:Y:S04]  /*0430*/  LDS R25, [R10+0x4] ;  /* 0x000004000a197984 */ /* 0x0001280000000800 */
[----:B------:R0:W0:Y:S01]  /*0440*/  LDS R13, [R8+0x4] ;  /* 0x00000400080d7984 */ /* 0x0000220000000800 */
[----:B------:R-:W-:Y:S06]  /*0450*/  BAR.SYNC.DEFER_BLOCKING 0x0 ;  /* 0x0000000000007b1d */ /* 0x000fec0000010000 */
[----:B------:R-:W-:Y:S05]  /*0460*/  @!P4 EXIT ;  /* 0x000000000000c94d */ /* 0x000fea0003800000 */
[----:B------:R-:W-:Y:S01]  /*0470*/  ISETP.NE.AND P4, PT, R14, 0x3, PT ;  /* 0x000000030e00780c */ /* 0x000fe20003f85270 */
[----:B------:R-:W-:Y:S01]  /*0480*/  UMOV UR4, 0x2 ;  /* 0x0000000200047882 */ /* 0x000fe20000000000 */
[----:B0-2---:R-:W-:Y:S02]  /*0490*/  MOV R29, R16 ;  /* 0x00000010001d7202 */ /* 0x005fe40000000f00 */
[----:B---3--:R-:W-:-:S09]  /*04a0*/  MOV R27, R21 ;  /* 0x00000015001b7202 */ /* 0x008fd20000000f00 */
[----:B------:R-:W-:Y:S05]  /*04b0*/  @!P4 BRA `(.L_x_0) ;  /* 0x0000000400dcc947 */ /* 0x000fea0003800000 */
[----:B------:R-:W-:Y:S01]  /*04c0*/  IMAD.IADD R21, R5, 0x1, R2 ;  /* 0x0000000105157824 */ /* 0x000fe200078e0202 */
[----:B------:R-:W-:Y:S01]  /*04d0*/  IADD3 R15, PT, PT, R3, R0, RZ ;  /* 0x00000000030f7210 */ /* 0x000fe20007ffe0ff */
[C---:B------:R-:W-:Y:S01]  /*04e0*/  IMAD R26, R12.reuse, 0x3, R5 ;  /* 0x000000030c1a7824 */ /* 0x040fe200078e0205 */
[C---:B------:R-:W-:Y:S01]  /*04f0*/  LEA R24, R12.reuse, R5, 0x1 ;  /* 0x000000050c187211 */ /* 0x040fe200078e08ff */
[----:B------:R-:W-:Y:S01]  /*0500*/  IMAD R31, R12, 0x3, R21 ;  /* 0x000000030c1f7824 */ /* 0x000fe200078e0215 */
[-C--:B------:R-:W-:Y:S01]  /*0510*/  IADD3 R23, PT, PT, R21, R12.reuse, RZ ;  /* 0x0000000c15177210 */ /* 0x080fe20007ffe0ff */
[-CC-:B------:R-:W-:Y:S01]  /*0520*/  IMAD R26, R26, R12.reuse, R15.reuse ;  /* 0x0000000c1a1a7224 */ /* 0x180fe200078e020f */
[----:B------:R-:W-:Y:S01]  /*0530*/  LEA R21, R12, R21, 0x1 ;  /* 0x000000150c157211 */ /* 0x000fe200078e08ff */
[-CC-:B------:R-:W-:Y:S01]  /*0540*/  IMAD R20, R31, R12.reuse, R12.reuse ;  /* 0x0000000c1f147224 */ /* 0x180fe200078e020c */
[----:B------:R-:W-:Y:S01]  /*0550*/  LOP3.LUT R14, R14, 0x7ffffffe, RZ, 0xc0, !PT ;  /* 0x7ffffffe0e0e7812 */ /* 0x000fe200078ec0ff */
[-CC-:B------:R-:W-:Y:S01]  /*0560*/  IMAD R28, R23, R12.reuse, R12.reuse ;  /* 0x0000000c171c7224 */ /* 0x180fe200078e020c */
[----:B------:R-:W-:Y:S01]  /*0570*/  SHF.L.U32 R16, R7, 0x1, RZ ;  /* 0x0000000107107819 */ /* 0x000fe200000006ff */
[-C--:B------:R-:W-:Y:S01]  /*0580*/  IMAD R22, R21, R12.reuse, R12 ;  /* 0x0000000c15167224 */ /* 0x080fe200078e020c */
[----:B------:R-:W-:Y:S01]  /*0590*/  UMOV UR4, URZ ;  /* 0x000000ff00047c82 */ /* 0x000fe20008000000 */
[----:B------:R-:W-:Y:S01]  /*05a0*/  IMAD R24, R24, R12, R15 ;  /* 0x0000000c18187224 */ /* 0x000fe200078e020f */
[----:B------:R-:W-:Y:S01]  /*05b0*/  MOV R12, R13 ;  /* 0x0000000d000c7202 */ /* 0x000fe20000000f00 */
[----:B------:R-:W-:Y:S01]  /*05c0*/  IMAD.IADD R28, R15, 0x1, R28 ;  /* 0x000000010f1c7824 */ /* 0x000fe200078e021c */
[----:B------:R-:W-:Y:S01]  /*05d0*/  IADD3 R13, PT, PT, -R14, RZ, RZ ;  /* 0x000000ff0e0d7210 */ /* 0x000fe20007ffe1ff */
[C---:B------:R-:W-:Y:S01]  /*05e0*/  IMAD.IADD R15, R3.reuse, 0x1, R22 ;  /* 0x00000001030f7824 */ /* 0x040fe200078e0216 */
[----:B------:R-:W-:-:S07]  /*05f0*/  IADD3 R14, PT, PT, R3, R20, RZ ;  /* 0x00000014030e7210 */ /* 0x000fce0007ffe0ff */
.L_x_1:
[----:B------:R-:W-:Y:S01]  /*0600*/  ISETP.NE.AND P3, PT, R2, RZ, PT ;  /* 0x000000ff0200720c */ /* 0x000fe20003f65270 */
[----:B--2---:R-:W0:Y:S01]  /*0610*/  @!P2 LDC.64 R20, c[0x0][0x388] ;  /* 0x0000e200ff14ab82 */ /* 0x004e220000000a00 */
[----:B------:R-:W-:-:S05]  /*0620*/  IMAD.WIDE R36, R16, 0x4, R18 ;  /* 0x0000000410247825 */ /* 0x000fca00078e0212 */
[----:B------:R2:W3:Y:S02]  /*0630*/  LDG.E R32, desc[UR6][R36.64] ;  /* 0x0000000624207981 */ /* 0x0004e4000c1e1900 */
[----:B------:R-:W2:Y:S04]  /*0640*/  @P0 LDC R33, c[0x0][0x390] ;  /* 0x0000e400ff210b82 */ /* 0x000ea80000000800 */
[----:B------:R-:W1:Y:S04]  /*0650*/  @!P3 S2R R31, SR_CgaCtaId ;  /* 0x00000000001fb919 */ /* 0x000e680000008800 */
[----:B------:R-:W4:Y:S01]  /*0660*/  @!P3 LDC.64 R22, c[0x0][0x388] ;  /* 0x0000e200ff16bb82 */ /* 0x000f220000000a00 */
[----:B0-----:R-:W-:Y:S01]  /*0670*/  @!P2 IMAD.WIDE R34, R15, 0x4, R20 ;  /* 0x000000040f22a825 */ /* 0x001fe200078e0214 */
[----:B------:R-:W-:-:S05]  /*0680*/  @!P3 IADD3 R21, PT, PT, R24, 0x1, RZ ;  /* 0x000000011815b810 */ /* 0x000fca0007ffe0ff */
[----:B------:R-:W3:Y:S01]  /*0690*/  @!P2 LDG.E R34, desc[UR6][R34.64] ;  /* 0x000000062222a981 */ /* 0x000ee2000c1e1900 */
[----:B----4-:R-:W-:-:S04]  /*06a0*/  @!P3 IMAD.WIDE R22, R21, 0x4, R22 ;  /* 0x000000041516b825 */ /* 0x010fc800078e0216 */
[----:B------:R-:W-:Y:S02]  /*06b0*/  IMAD.WIDE R20, R16, 0x4, R18 ;  /* 0x0000000410147825 */ /* 0x000fe400078e0212 */
[----:B------:R0:W4:Y:S02]  /*06c0*/  @!P3 LDG.E R22, desc[UR6][R22.64] ;  /* 0x000000061616b981 */ /* 0x000124000c1e1900 */
[----:B--2---:R-:W-:Y:S01]  /*06d0*/  @P0 IMAD.WIDE R36, R33, 0x4, R20 ;  /* 0x0000000421240825 */ /* 0x004fe200078e0214 */
[----:B0-----:R-:W-:-:S05]  /*06e0*/  @!P3 MOV R23, 0x400 ;  /* 0x000004000017b802 */ /* 0x001fca0000000f00 */
[----:B------:R-:W2:Y:S01]  /*06f0*/  @P0 LDG.E R37, desc[UR6][R36.64] ;  /* 0x0000000624250981 */ /* 0x000ea2000c1e1900 */
[----:B-1----:R-:W-:-:S03]  /*0700*/  @!P3 LEA R33, R31, R23, 0x18 ;  /* 0x000000171f21b211 */ /* 0x002fc600078ec0ff */
[----:B------:R-:W4:Y:S01]  /*0710*/  @P1 LDG.E R31, desc[UR6][R20.64+0x4] ;  /* 0x00000406141f1981 */ /* 0x000f22000c1e1900 */
[----:B------:R-:W-:Y:S01]  /*0720*/  @!P3 LEA R33, R0, R33, 0x2 ;  /* 0x000000210021b211 */ /* 0x000fe200078e10ff */
[----:B------:R-:W-:Y:S01]  /*0730*/  UMOV UR8, 0x9999999a ;  /* 0x9999999a00087882 */ /* 0x000fe20000000000 */
[----:B------:R-:W-:Y:S01]  /*0740*/  UMOV UR9, 0x3fe99999 ;  /* 0x3fe9999900097882 */ /* 0x000fe20000000000 */
[----:B---3--:R-:W-:Y:S04]  /*0750*/  STS [R8+0x4], R32 ;  /* 0x0000042008007388 */ /* 0x008fe80000000800 */
[----:B------:R-:W-:Y:S04]  /*0760*/  @!P2 STS [R9], R34 ;  /* 0x000000220900a388 */ /* 0x000fe80000000800 */
[----:B----4-:R-:W-:Y:S04]  /*0770*/  @P1 STS [R8+0x8], R31 ;  /* 0x0000081f08001388 */ /* 0x010fe80000000800 */
[----:B------:R0:W-:Y:S04]  /*0780*/  @!P3 STS [R33+0x4], R22 ;  /* 0x000004162100b388 */ /* 0x0001e80000000800 */
[----:B--2---:R-:W-:Y:S01]  /*0790*/  @P0 STS [R10+0x4], R37 ;  /* 0x000004250a000388 */ /* 0x004fe20000000800 */
[----:B------:R-:W-:Y:S08]  /*07a0*/  BAR.SYNC.DEFER_BLOCKING 0x0 ;  /* 0x0000000000007b1d */ /* 0x000ff00000010000 */
[----:B0-----:R-:W0:Y:S01]  /*07b0*/  LDC.64 R22, c[0x0][0x380] ;  /* 0x0000e000ff167b82 */ /* 0x001e220000000a00 */
[----:B------:R-:W1:Y:S02]  /*07c0*/  LDS R32, [R8+0x4] ;  /* 0x0000040008207984 */ /* 0x000e640000000800 */
[----:B-1---5:R-:W-:-:S04]  /*07d0*/  FADD R17, R32, R17 ;  /* 0x0000001120117221 */ /* 0x022fc80000000000 */
[----:B------:R-:W-:-:S04]  /*07e0*/  FADD R30, R17, R30 ;  /* 0x0000001e111e7221 */ /* 0x000fc80000000000 */
[----:B------:R-:W-:Y:S01]  /*07f0*/  FADD R30, R30, R29 ;  /* 0x0000001d1e1e7221 */ /* 0x000fe20000000000 */
[----:B------:R-:W-:Y:S01]  /*0800*/  ISETP.NE.AND P2, PT, R0, RZ, PT ;  /* 0x000000ff0000720c */ /* 0x000fe20003f45270 */
[----:B------:R-:W-:Y:S02]  /*0810*/  LDS R29, [R10+0x4] ;  /* 0x000004000a1d7984 */ /* 0x000fe40000000800 */
[----:B------:R-:W-:Y:S01]  /*0820*/  FADD R30, R30, R27 ;  /* 0x0000001b1e1e7221 */ /* 0x000fe20000000000 */
[----:B------:R-:W-:Y:S01]  /*0830*/  IADD3 R17, PT, PT, R28, 0x1, RZ ;  /* 0x000000011c117810 */ /* 0x000fe20007ffe0ff */
[----:B------:R-:W-:Y:S02]  /*0840*/  LDS R27, [R11+0x4] ;  /* 0x000004000b1b7984 */ /* 0x000fe40000000800 */
[----:B------:R-:W-:-:S04]  /*0850*/  FADD R25, R30, R25 ;  /* 0x000000191e197221 */ /* 0x000fc80000000000 */
[----:B------:R1:W2:Y:S01]  /*0860*/  F2F.F64.F32 R34, R25 ;  /* 0x0000001900227310 */ /* 0x0002a20000201800 */
[----:B0-----:R-:W-:Y:S01]  /*0870*/  IMAD.WIDE R22, R17, 0x4, R22 ;  /* 0x0000000411167825 */ /* 0x001fe200078e0216 */
[----:B------:R-:W0:Y:S01]  /*0880*/  @!P2 LDC.64 R36, c[0x0][0x388] ;  /* 0x0000e200ff24ab82 */ /* 0x000e220000000a00 */
[----:B------:R-:W-:Y:S04]  /*0890*/  LDS R17, [R8] ;  /* 0x0000000008117984 */ /* 0x000fe80000000800 */
[----:B-1----:R-:W-:Y:S01]  /*08a0*/  LDS R25, [R8+0x8] ;  /* 0x0000080008197984 */ /* 0x002fe20000000800 */
[----:B--2---:R-:W-:-:S10]  /*08b0*/  DMUL R34, R34, UR8 ;  /* 0x0000000822227c28 */ /* 0x004fd40008000000 */
[----:B------:R-:W1:Y:S02]  /*08c0*/  F2F.F32.F64 R35, R34 ;  /* 0x0000002200237310 */ /* 0x000e640000301000 */
[----:B-1----:R1:W-:Y:S01]  /*08d0*/  STG.E desc[UR6][R22.64], R35 ;  /* 0x0000002316007986 */ /* 0x0023e2000c101906 */
[----:B0-----:R-:W-:Y:S01]  /*08e0*/  @!P2 IMAD.WIDE R36, R14, 0x4, R36 ;  /* 0x000000040e24a825 */ /* 0x001fe200078e0224 */
[----:B------:R-:W-:Y:S03]  /*08f0*/  BAR.SYNC.DEFER_BLOCKING 0x0 ;  /* 0x0000000000007b1d */ /* 0x000fe60000010000 */
[----:B------:R-:W-:-:S05]  /*0900*/  IMAD.WIDE R30, R7, 0x4, R20 ;  /* 0x00000004071e7825 */ /* 0x000fca00078e0214 */
[----:B------:R-:W0:Y:S01]  /*0910*/  @!P3 LDC.64 R20, c[0x0][0x388] ;  /* 0x0000e200ff14bb82 */ /* 0x000e220000000a00 */
[----:B------:R-:W2:Y:S04]  /*0920*/  @!P2 LDG.E R36, desc[UR6][R36.64] ;  /* 0x000000062424a981 */ /* 0x000ea8000c1e1900 */
[----:B------:R-:W3:Y:S01]  /*0930*/  LDG.E R37, desc[UR6][R30.64] ;  /* 0x000000061e257981 */ /* 0x000ee2000c1e1900 */
[----:B-1----:R-:W-:Y:S01]  /*0940*/  @!P3 IADD3 R35, PT, PT, R26, 0x1, RZ ;  /* 0x000000011a23b810 */ /* 0x002fe20007ffe0ff */
[----:B------:R-:W1:Y:S04]  /*0950*/  @!P3 S2R R33, SR_CgaCtaId ;  /* 0x000000000021b919 */ /* 0x000e680000008800 */
[----:B0-----:R-:W-:-:S02]  /*0960*/  @!P3 IMAD.WIDE R34, R35, 0x4, R20 ;  /* 0x000000042322b825 */ /* 0x001fc400078e0214 */
[----:B------:R-:W0:Y:S01]  /*0970*/  @P0 LDC R21, c[0x0][0x390] ;  /* 0x0000e400ff150b82 */ /* 0x000e220000000800 */
[----:B------:R-:W-:-:S03]  /*0980*/  @!P3 MOV R20, 0x400 ;  /* 0x000004000014b802 */ /* 0x000fc60000000f00 */
[----:B------:R-:W4:Y:S01]  /*0990*/  @!P3 LDG.E R34, desc[UR6][R34.64] ;  /* 0x000000062222b981 */ /* 0x000f22000c1e1900 */
[----:B-1----:R-:W-:Y:S01]  /*09a0*/  @!P3 LEA R33, R33, R20, 0x18 ;  /* 0x000000142121b211 */ /* 0x002fe200078ec0ff */
[----:B0-----:R-:W-:Y:S02]  /*09b0*/  @P0 IMAD.WIDE R20, R21, 0x4, R30 ;  /* 0x0000000415140825 */ /* 0x001fe400078e021e */
[----:B------:R-:W4:Y:S04]  /*09c0*/  @P1 LDG.E R31, desc[UR6][R30.64+0x4] ;  /* 0x000004061e1f1981 */ /* 0x000f28000c1e1900 */
[----:B---3--:R0:W-:Y:S04]  /*09d0*/  STS [R8+0x4], R37 ;  /* 0x0000042508007388 */ /* 0x0081e80000000800 */
[----:B0-----:R-:W3:Y:S04]  /*09e0*/  @P0 LDG.E R37, desc[UR6][R20.64] ;  /* 0x0000000614250981 */ /* 0x001ee8000c1e1900 */
[----:B--2---:R0:W-:Y:S02]  /*09f0*/  @!P2 STS [R9], R36 ;  /* 0x000000240900a388 */ /* 0x0041e40000000800 */
[----:B0-----:R-:W-:-:S02]  /*0a00*/  @!P3 IMAD R36, R0, 0x4, R33 ;  /* 0x000000040024b824 */ /* 0x001fc400078e0221 */
[----:B----4-:R-:W-:Y:S04]  /*0a10*/  @P1 STS [R8+0x8], R31 ;  /* 0x0000081f08001388 */ /* 0x010fe80000000800 */
[----:B------:R-:W-:Y:S01]  /*0a20*/  @!P3 STS [R36+0x4], R34 ;  /* 0x000004222400b388 */ /* 0x000fe20000000800 */
[----:B------:R-:W-:-:S04]  /*0a30*/  IADD3 R13, PT, PT, R13, 0x2, RZ ;  /* 0x000000020d0d7810 */ /* 0x000fc80007ffe0ff */
[----:B------:R-:W-:Y:S01]  /*0a40*/  ISETP.NE.AND P4, PT, R13, -0x2, PT ;  /* 0xfffffffe0d00780c */ /* 0x000fe20003f85270 */
[C---:B------:R-:W-:Y:S01]  /*0a50*/  IMAD.WIDE R22, R7.reuse, 0x4, R22 ;  /* 0x0000000407167825 */ /* 0x040fe200078e0216 */
[----:B------:R-:W-:Y:S01]  /*0a60*/  UIADD3 UR4, UPT, UPT, UR4, 0x2, URZ ;  /* 0x0000000204047890 */ /* 0x000fe2000fffe0ff */
[C---:B------:R-:W-:Y:S02]  /*0a70*/  LEA R16, R7.reuse, R16, 0x1 ;  /* 0x0000001007107211 */ /* 0x040fe400078e08ff */
[C---:B------:R-:W-:Y:S01]  /*0a80*/  LEA R28, R7.reuse, R28, 0x1 ;  /* 0x0000001c071c7211 */ /* 0x040fe200078e08ff */
[C---:B------:R-:W-:Y:S01]  /*0a90*/  IMAD R24, R7.reuse, 0x2, R24 ;  /* 0x0000000207187824 */ /* 0x040fe200078e0218 */
[C---:B------:R-:W-:Y:S02]  /*0aa0*/  LEA R26, R7.reuse, R26, 0x1 ;  /* 0x0000001a071a7211 */ /* 0x040fe400078e08ff */
[C---:B------:R-:W-:Y:S02]  /*0ab0*/  LEA R15, R7.reuse, R15, 0x1 ;  /* 0x0000000f070f7211 */ /* 0x040fe400078e08ff */
[----:B------:R-:W-:Y:S01]  /*0ac0*/  LEA R14, R7, R14, 0x1 ;  /* 0x0000000e070e7211 */ /* 0x000fe200078e08ff */
[----:B---3--:R-:W-:Y:S01]  /*0ad0*/  @P0 STS [R10+0x4], R37 ;  /* 0x000004250a000388 */ /* 0x008fe20000000800 */
[----:B------:R-:W-:Y:S06]  /*0ae0*/  BAR.SYNC.DEFER_BLOCKING 0x0 ;  /* 0x0000000000007b1d */ /* 0x000fec0000010000 */
[----:B------:R-:W0:Y:S04]  /*0af0*/  LDS R33, [R8+0x4] ;  /* 0x0000040008217984 */ /* 0x000e280000000800 */
[----:B------:R2:W3:Y:S01]  /*0b00*/  LDS R30, [R8] ;  /* 0x00000000081e7984 */ /* 0x0004e20000000800 */
[----:B0-----:R-:W-:-:S04]  /*0b10*/  FADD R12, R33, R12 ;  /* 0x0000000c210c7221 */ /* 0x001fc80000000000 */
[----:B------:R-:W-:-:S04]  /*0b20*/  FADD R12, R17, R12 ;  /* 0x0000000c110c7221 */ /* 0x000fc80000000000 */
[----:B------:R-:W-:Y:S02]  /*0b30*/  FADD R12, R25, R12 ;  /* 0x0000000c190c7221 */ /* 0x000fe40000000000 */
[----:B------:R2:W0:Y:S02]  /*0b40*/  LDS R25, [R10+0x4] ;  /* 0x000004000a197984 */ /* 0x0004240000000800 */
[----:B------:R-:W-:Y:S02]  /*0b50*/  FADD R12, R27, R12 ;  /* 0x0000000c1b0c7221 */ /* 0x000fe40000000000 */
[----:B------:R2:W1:Y:S02]  /*0b60*/  LDS R27, [R11+0x4] ;  /* 0x000004000b1b7984 */ /* 0x0004640000000800 */
[----:B------:R-:W-:Y:S02]  /*0b70*/  FADD R12, R29, R12 ;  /* 0x0000000c1d0c7221 */ /* 0x000fe40000000000 */
[----:B------:R2:W4:Y:S02]  /*0b80*/  LDS R29, [R8+0x8] ;  /* 0x00000800081d7984 */ /* 0x0005240000000800 */
[----:B------:R-:W3:Y:S02]  /*0b90*/  F2F.F64.F32 R20, R12 ;  /* 0x0000000c00147310 */ /* 0x000ee40000201800 */
[----:B---3--:R-:W-:-:S10]  /*0ba0*/  DMUL R20, R20, UR8 ;  /* 0x0000000814147c28 */ /* 0x008fd40008000000 */
[----:B------:R-:W3:Y:S01]  /*0bb0*/  F2F.F32.F64 R21, R20 ;  /* 0x0000001400157310 */ /* 0x000ee20000301000 */
[----:B------:R-:W-:Y:S02]  /*0bc0*/  MOV R17, R32 ;  /* 0x0000002000117202 */ /* 0x000fe40000000f00 */
[----:B------:R-:W-:Y:S01]  /*0bd0*/  MOV R12, R33 ;  /* 0x00000021000c7202 */ /* 0x000fe20000000f00 */
[----:B---3--:R2:W-:Y:S01]  /*0be0*/  STG.E desc[UR6][R22.64], R21 ;  /* 0x0000001516007986 */ /* 0x0085e2000c101906 */
[----:B------:R-:W-:Y:S06]  /*0bf0*/  BAR.SYNC.DEFER_BLOCKING 0x0 ;  /* 0x0000000000007b1d */ /* 0x000fec0000010000 */
[----:B01--4-:R-:W-:Y:S05]  /*0c00*/  @P4 BRA `(.L_x_1) ;  /* 0xfffffff8007c4947 */ /* 0x013fea000383ffff */
[----:B------:R-:W-:Y:S01]  /*0c10*/  IMAD.MOV.U32 R17, RZ, RZ, R32 ;  /* 0x000000ffff117224 */ /* 0x000fe200078e0020 */
[----:B------:R-:W-:-:S12]  /*0c20*/  UIADD3 UR4, UPT, UPT, UR4, 0x2, URZ ;  /* 0x0000000204047890 */ /* 0x000fd8000fffe0ff */
.L_x_0:
[----:B------:R-:W0:Y:S02]  /*0c30*/  LDC R0, c[0x0][0x394] ;  /* 0x0000e500ff007b82 */ /* 0x000e240000000800 */
[----:B0-----:R-:W-:-:S04]  /*0c40*/  LOP3.LUT R0, R0, 0x1, RZ, 0xc0, !PT ;  /* 0x0000000100007812 */ /* 0x001fc800078ec0ff */
[----:B------:R-:W-:-:S13]  /*0c50*/  ISETP.NE.U32.AND P4, PT, R0, 0x1, PT ;  /* 0x000000010000780c */ /* 0x000fda0003f85070 */
[----:B------:R-:W-:Y:S05]  /*0c60*/  @P4 EXIT ;  /* 0x000000000000494d */ /* 0x000fea0003800000 */
[----:B--2---:R-:W0:Y:S01]  /*0c70*/  S2R R11, SR_TID.Y ;  /* 0x00000000000b7919 */ /* 0x004e220000002200 */
[----:B------:R-:W2:Y:S08]  /*0c80*/  @!P2 LDC R0, c[0x0][0x390] ;  /* 0x0000e400ff00ab82 */ /* 0x000eb00000000800 */
[----:B------:R-:W3:Y:S08]  /*0c90*/  @!P3 LDC R2, c[0x0][0x390] ;  /* 0x0000e400ff02bb82 */ /* 0x000ef00000000800 */
[----:B------:R-:W1:Y:S08]  /*0ca0*/  @!P2 LDC.64 R14, c[0x0][0x388] ;  /* 0x0000e200ff0eab82 */ /* 0x000e700000000a00 */
[----:B------:R-:W4:Y:S01]  /*0cb0*/  @!P3 LDC.64 R12, c[0x0][0x388] ;  /* 0x0000e200ff0cbb82 */ /* 0x000f220000000a00 */
[----:B0-----:R-:W-:-:S07]  /*0cc0*/  IADD3 R16, PT, PT, R11, 0x1, RZ ;  /* 0x000000010b107810 */ /* 0x001fce0007ffe0ff */
[----:B------:R-:W0:Y:S01]  /*0cd0*/  @P0 LDC R21, c[0x0][0x390] ;  /* 0x0000e400ff150b82 */ /* 0x000e220000000800 */
[----:B---3--:R-:W-:Y:S01]  /*0ce0*/  @!P3 IMAD R2, R5, R2, R4 ;  /* 0x000000020502b224 */ /* 0x008fe200078e0204 */
[----:B------:R-:W-:-:S05]  /*0cf0*/  IADD3 R16, PT, PT, R16, R5, RZ ;  /* 0x0000000510107210 */ /* 0x000fca0007ffe0ff */
[----:B--2---:R-:W-:Y:S02]  /*0d00*/  @!P2 IMAD R0, R16, R0, R3 ;  /* 0x000000001000a224 */ /* 0x004fe400078e0203 */
[----:B------:R-:W-:-:S04]  /*0d10*/  IMAD R3, R7, UR4, RZ ;  /* 0x0000000407037c24 */ /* 0x000fc8000f8e02ff */
[----:B------:R-:W-:Y:S01]  /*0d20*/  IMAD.WIDE R18, R3, 0x4, R18 ;  /* 0x0000000403127825 */ /* 0x000fe200078e0212 */
[-C--:B------:R-:W-:Y:S02]  /*0d30*/  @!P2 IADD3 R5, PT, PT, R0, R3.reuse, RZ ;  /* 0x000000030005a210 */ /* 0x080fe40007ffe0ff */
[----:B------:R-:W-:-:S03]  /*0d40*/  @!P3 IADD3 R11, PT, PT, R2, R3, RZ ;  /* 0x00000003020bb210 */ /* 0x000fc60007ffe0ff */
[----:B-1----:R-:W-:-:S04]  /*0d50*/  @!P2 IMAD.WIDE R14, R5, 0x4, R14 ;  /* 0x00000004050ea825 */ /* 0x002fc800078e020e */
[----:B----4-:R-:W-:Y:S02]  /*0d60*/  @!P3 IMAD.WIDE R12, R11, 0x4, R12 ;  /* 0x000000040b0cb825 */ /* 0x010fe400078e020c */
[----:B------:R-:W2:Y:S02]  /*0d70*/  LDG.E R11, desc[UR6][R18.64] ;  /* 0x00000006120b7981 */ /* 0x000ea4000c1e1900 */
[----:B0-----:R-:W-:Y:S02]  /*0d80*/  @P0 IMAD.WIDE R4, R21, 0x4, R18 ;  /* 0x0000000415040825 */ /* 0x001fe400078e0212 */
[----:B------:R-:W3:Y:S04]  /*0d90*/  @!P2 LDG.E R14, desc[UR6][R14.64] ;  /* 0x000000060e0ea981 */ /* 0x000ee8000c1e1900 */
[----:B------:R-:W4:Y:S04]  /*0da0*/  @P1 LDG.E R21, desc[UR6][R18.64+0x4] ;  /* 0x0000040612151981 */ /* 0x000f28000c1e1900 */
[----:B------:R0:W4:Y:S04]  /*0db0*/  @!P3 LDG.E R0, desc[UR6][R12.64] ;  /* 0x000000060c00b981 */ /* 0x000128000c1e1900 */
[----:B------:R-:W4:Y:S01]  /*0dc0*/  @P0 LDG.E R23, desc[UR6][R4.64] ;  /* 0x0000000604170981 */ /* 0x000f22000c1e1900 */
[----:B------:R-:W1:Y:S01]  /*0dd0*/  @!P3 S2R R31, SR_CgaCtaId ;  /* 0x00000000001fb919 */ /* 0x000e620000008800 */
[----:B------:R-:W-:Y:S01]  /*0de0*/  @!P3 MOV R16, 0x400 ;  /* 0x000004000010b802 */ /* 0x000fe20000000f00 */
[----:B0-----:R-:W0:Y:S01]  /*0df0*/  LDC.64 R12, c[0x0][0x380] ;  /* 0x0000e000ff0c7b82 */ /* 0x001e220000000a00 */
[----:B------:R-:W1:Y:S02]  /*0e00*/  @!P3 S2R R2, SR_TID.X ;  /* 0x000000000002b919 */ /* 0x000e640000002100 */
[----:B-1----:R-:W-:-:S04]  /*0e10*/  @!P3 LEA R31, R31, R16, 0x18 ;  /* 0x000000101f1fb211 */ /* 0x002fc800078ec0ff */
[----:B------:R-:W-:Y:S01]  /*0e20*/  @!P3 LEA R31, R2, R31, 0x2 ;  /* 0x0000001f021fb211 */ /* 0x000fe200078e10ff */
[----:B------:R-:W-:Y:S01]  /*0e30*/  UMOV UR4, 0x9999999a ;  /* 0x9999999a00047882 */ /* 0x000fe20000000000 */
[----:B------:R-:W-:Y:S01]  /*0e40*/  UMOV UR5, 0x3fe99999 ;  /* 0x3fe9999900057882 */ /* 0x000fe20000000000 */
[----:B------:R-:W-:Y:S01]  /*0e50*/  IADD3 R3, PT, PT, R6, R3, -R7 ;  /* 0x0000000306037210 */ /* 0x000fe20007ffe807 */
[----:B--2---:R-:W-:Y:S04]  /*0e60*/  STS [R8+0x4], R11 ;  /* 0x0000040b08007388 */ /* 0x004fe80000000800 */
[----:B---3--:R-:W-:Y:S04]  /*0e70*/  @!P2 STS [R9], R14 ;  /* 0x0000000e0900a388 */ /* 0x008fe80000000800 */
[----:B----4-:R-:W-:Y:S04]  /*0e80*/  @P1 STS [R8+0x8], R21 ;  /* 0x0000081508001388 */ /* 0x010fe80000000800 */
[----:B------:R-:W-:Y:S04]  /*0e90*/  @!P3 STS [R31+0x4], R0 ;  /* 0x000004001f00b388 */ /* 0x000fe80000000800 */
[----:B------:R-:W-:Y:S01]  /*0ea0*/  @P0 STS [R10+0x4], R23 ;  /* 0x000004170a000388 */ /* 0x000fe20000000800 */
[----:B------:R-:W-:Y:S06]  /*0eb0*/  BAR.SYNC.DEFER_BLOCKING 0x0 ;  /* 0x0000000000007b1d */ /* 0x000fec0000010000 */
[----:B------:R-:W1:Y:S02]  /*0ec0*/  LDS R2, [R8+0x4] ;  /* 0x0000040008027984 */ /* 0x000e640000000800 */
[----:B-1---5:R-:W-:-:S04]  /*0ed0*/  FADD R17, R2, R17 ;  /* 0x0000001102117221 */ /* 0x022fc80000000000 */
[----:B------:R-:W-:-:S04]  /*0ee0*/  FADD R30, R17, R30 ;  /* 0x0000001e111e7221 */ /* 0x000fc80000000000 */
[----:B------:R-:W-:-:S04]  /*0ef0*/  FADD R30, R30, R29 ;  /* 0x0000001d1e1e7221 */ /* 0x000fc80000000000 */
[----:B------:R-:W-:-:S04]  /*0f00*/  FADD R30, R30, R27 ;  /* 0x0000001b1e1e7221 */ /* 0x000fc80000000000 */
[----:B------:R-:W-:-:S04]  /*0f10*/  FADD R30, R30, R25 ;  /* 0x000000191e1e7221 */ /* 0x000fc80000000000 */
[----:B------:R-:W1:Y:S02]  /*0f20*/  F2F.F64.F32 R4, R30 ;  /* 0x0000001e00047310 */ /* 0x000e640000201800 */
[----:B-1----:R-:W-:-:S10]  /*0f30*/  DMUL R4, R4, UR4 ;  /* 0x0000000404047c28 */ /* 0x002fd40008000000 */
[----:B------:R-:W1:Y:S01]  /*0f40*/  F2F.F32.F64 R5, R4 ;  /* 0x0000000400057310 */ /* 0x000e620000301000 */
[----:B0-----:R-:W-:-:S05]  /*0f50*/  IMAD.WIDE R2, R3, 0x4, R12 ;  /* 0x0000000403027825 */ /* 0x001fca00078e020c */
[----:B-1----:R-:W-:Y:S01]  /*0f60*/  STG.E desc[UR6][R2.64], R5 ;  /* 0x0000000502007986 */ /* 0x002fe2000c101906 */
[----:B------:R-:W-:Y:S06]  /*0f70*/  BAR.SYNC.DEFER_BLOCKING 0x0 ;  /* 0x0000000000007b1d */ /* 0x000fec0000010000 */
[----:B------:R-:W-:Y:S05]  /*0f80*/  EXIT ;  /* 0x000000000000794d */ /* 0x000fea0003800000 */
.L_x_2:
[----:B------:R-:W-:-:S00]  /*0f90*/  BRA `(.L_x_2) ;  /* 0xfffffffc00fc7947 */ /* 0x000fc0000383ffff */
[----:B------:R-:W-:-:S00]  /*0fa0*/  NOP ;  /* 0x0000000000007918 */ /* 0x000fc00000000000 */
        /* <DEDUP_REMOVED lines=13> */
.L_x_3:


//--------------------- .nv.shared._Z6kernalPfS_ii --------------------------
	.section	.nv.shared._Z6kernalPfS_ii,"aw",@nobits
	.sectionflags	@""
	.align	16
	.zero		1024


//--------------------- .nv.shared.reserved.0     --------------------------
	.section	.nv.shared.reserved.0,"aw",@nobits
	.weak		__nv_reservedSMEM_offset_0_alias
	.size		__nv_reservedSMEM_offset_0_alias, 0, 64
	.other		__nv_reservedSMEM_offset_0_alias,@"STO_CUDA_RESERVED_SHARED STV_DEFAULT"
__nv_reservedSMEM_offset_0_alias:
	.zero		0
	.zero		64


//--------------------- .nv.constant0._Z6kernalPfS_ii --------------------------
	.section	.nv.constant0._Z6kernalPfS_ii,"a",@progbits
	.sectionflags	@""
	.align	4
.nv.constant0._Z6kernalPfS_ii:
	.zero		920


//--------------------- SYMBOLS --------------------------

	.type		.nv.reservedSmem.offset0,@object
	.size		.nv.reservedSmem.offset0,0x4
	.type		.nv.reservedSmem.cap,@object
	.size		.nv.reservedSmem.cap,0x4
